	.headerflags	@"EF_CUDA_TEXMODE_UNIFIED EF_CUDA_64BIT_ADDRESS EF_CUDA_ACCELERATORS EF_CUDA_SM90 EF_CUDA_VIRTUAL_SM(EF_CUDA_SM90)"
	.elftype	@"ET_EXEC"


//--------------------- .nv.info                  --------------------------
	.section	.nv.info,"",@"SHT_CUDA_INFO"
	.align	4


	//----- nvinfo : EIATTR_REGCOUNT
	.align		4
        /*0000*/ 	.byte	0x04, 0x2f
        /*0002*/ 	.short	(.L_1 - .L_0)
	.align		4
.L_0:
        /*0004*/ 	.word	index@(triton_poi_fused_convolution_2)
        /*0008*/ 	.word	0x0000001c


	//----- nvinfo : EIATTR_MIN_STACK_SIZE
	.align		4
.L_1:
        /*000c*/ 	.byte	0x04, 0x12
        /*000e*/ 	.short	(.L_3 - .L_2)
	.align		4
.L_2:
        /*0010*/ 	.word	index@(triton_poi_fused_convolution_2)
        /*0014*/ 	.word	0x00000000


	//----- nvinfo : EIATTR_FRAME_SIZE
	.align		4
.L_3:
        /*0018*/ 	.byte	0x04, 0x11
        /*001a*/ 	.short	(.L_5 - .L_4)
	.align		4
.L_4:
        /*001c*/ 	.word	index@(triton_poi_fused_convolution_2)
        /*0020*/ 	.word	0x00000000


	//----- nvinfo : EIATTR_MIN_STACK_SIZE
	.align		4
.L_5:
        /*0024*/ 	.byte	0x04, 0x12
        /*0026*/ 	.short	(.L_7 - .L_6)
	.align		4
.L_6:
        /*0028*/ 	.word	index@(triton_poi_fused_convolution_2)
        /*002c*/ 	.word	0x00000000
.L_7:


//--------------------- .nv.info.triton_poi_fused_convolution_2 --------------------------
	.section	.nv.info.triton_poi_fused_convolution_2,"",@"SHT_CUDA_INFO"
	.sectionflags	@""
	.align	4


	//----- nvinfo : EIATTR_CUDA_API_VERSION
	.align		4
        /*0000*/ 	.byte	0x04, 0x37
        /*0002*/ 	.short	(.L_9 - .L_8)
.L_8:
        /*0004*/ 	.word	0x0000007c


	//----- nvinfo : EIATTR_KPARAM_INFO
	.align		4
.L_9:
        /*0008*/ 	.byte	0x04, 0x17
        /*000a*/ 	.short	(.L_11 - .L_10)
.L_10:
        /*000c*/ 	.word	0x00000000
        /*0010*/ 	.short	0x0004
        /*0012*/ 	.short	0x001c
        /*0014*/ 	.byte	0x00, 0xf0, 0x11, 0x00


	//----- nvinfo : EIATTR_KPARAM_INFO
	.align		4
.L_11:
        /*0018*/ 	.byte	0x04, 0x17
        /*001a*/ 	.short	(.L_13 - .L_12)
.L_12:
        /*001c*/ 	.word	0x00000000
        /*0020*/ 	.short	0x0003
        /*0022*/ 	.short	0x0018
        /*0024*/ 	.byte	0x00, 0xf0, 0x11, 0x00


	//----- nvinfo : EIATTR_KPARAM_INFO
	.align		4
.L_13:
        /*0028*/ 	.byte	0x04, 0x17
        /*002a*/ 	.short	(.L_15 - .L_14)
.L_14:
        /*002c*/ 	.word	0x00000000
        /*0030*/ 	.short	0x0002
        /*0032*/ 	.short	0x0010
        /*0034*/ 	.byte	0x00, 0xf4, 0x21, 0x00


	//----- nvinfo : EIATTR_KPARAM_INFO
	.align		4
.L_15:
        /*0038*/ 	.byte	0x04, 0x17
        /*003a*/ 	.short	(.L_17 - .L_16)
.L_16:
        /*003c*/ 	.word	0x00000000
        /*0040*/ 	.short	0x0001
        /*0042*/ 	.short	0x0008
        /*0044*/ 	.byte	0x00, 0xf4, 0x21, 0x00


	//----- nvinfo : EIATTR_KPARAM_INFO
	.align		4
.L_17:
        /*0048*/ 	.byte	0x04, 0x17
        /*004a*/ 	.short	(.L_19 - .L_18)
.L_18:
        /*004c*/ 	.word	0x00000000
        /*0050*/ 	.short	0x0000
        /*0052*/ 	.short	0x0000
        /*0054*/ 	.byte	0x00, 0xf4, 0x21, 0x00


	//----- nvinfo : EIATTR_SPARSE_MMA_MASK
	.align		4
.L_19:
        /*0058*/ 	.byte	0x03, 0x50
        /*005a*/ 	.short	0x0000


	//----- nvinfo : EIATTR_MAXREG_COUNT
	.align		4
        /*005c*/ 	.byte	0x03, 0x1b
        /*005e*/ 	.short	0x00ff


	//----- nvinfo : EIATTR_EXIT_INSTR_OFFSETS
	.align		4
        /*0060*/ 	.byte	0x04, 0x1c
        /*0062*/ 	.short	(.L_21 - .L_20)


	//   ....[0]....
.L_20:
        /*0064*/ 	.word	0x00000590


	//   ....[1]....
        /*0068*/ 	.word	0x00000620


	//----- nvinfo : EIATTR_REQNTID
	.align		4
.L_21:
        /*006c*/ 	.byte	0x04, 0x10
        /*006e*/ 	.short	(.L_23 - .L_22)
.L_22:
        /*0070*/ 	.word	0x00000080
        /*0074*/ 	.word	0x00000001
        /*0078*/ 	.word	0x00000001


	//----- nvinfo : EIATTR_CBANK_PARAM_SIZE
	.align		4
.L_23:
        /*007c*/ 	.byte	0x03, 0x19
        /*007e*/ 	.short	0x0020


	//----- nvinfo : EIATTR_PARAM_CBANK
	.align		4
        /*0080*/ 	.byte	0x04, 0x0a
        /*0082*/ 	.short	(.L_25 - .L_24)
	.align		4
.L_24:
        /*0084*/ 	.word	index@(.nv.constant0.triton_poi_fused_convolution_2)
        /*0088*/ 	.short	0x0210
        /*008a*/ 	.short	0x0020


	//----- nvinfo : EIATTR_SW_WAR
	.align		4
.L_25:
        /*008c*/ 	.byte	0x04, 0x36
        /*008e*/ 	.short	(.L_27 - .L_26)
.L_26:
        /*0090*/ 	.word	0x00000008
.L_27:


//--------------------- .nv.callgraph             --------------------------
	.section	.nv.callgraph,"",@"SHT_CUDA_CALLGRAPH"
	.align	4
	.sectionentsize	8
	.align		4
        /*0000*/ 	.word	0x00000000
	.align		4
        /*0004*/ 	.word	0xffffffff
	.align		4
        /*0008*/ 	.word	0x00000000
	.align		4
        /*000c*/ 	.word	0xfffffffe
	.align		4
        /*0010*/ 	.word	0x00000000
	.align		4
        /*0014*/ 	.word	0xfffffffd
	.align		4
        /*0018*/ 	.word	0x00000000
	.align		4
        /*001c*/ 	.word	0xfffffffc


//--------------------- .text.triton_poi_fused_convolution_2 --------------------------
	.section	.text.triton_poi_fused_convolution_2,"ax",@progbits
	.sectionflags	@"SHF_BARRIERS=1"
	.align	128
        .global         triton_poi_fused_convolution_2
        .type           triton_poi_fused_convolution_2,@function
        .size           triton_poi_fused_convolution_2,(.L_x_1 - triton_poi_fused_convolution_2)
        .other          triton_poi_fused_convolution_2,@"STO_CUDA_ENTRY STV_DEFAULT"
triton_poi_fused_convolution_2:
.text.triton_poi_fused_convolution_2:
[----:B------:R-:W0:Y:S02]  /*0000*/  LDC R1, c[0x0][0x28] ;  /* 0x00000a00ff017b82 */ /* 0x000e240000000800 */
[----:B------:R-:W1:Y:S01]  /*0010*/  S2R R3, SR_CTAID.Y ;  /* 0x0000000000037919 */ /* 0x000e620000002600 */
[----:B------:R-:W2:Y:S01]  /*0020*/  LDC.64 R18, c[0x0][0x210] ;  /* 0x00008400ff127b82 */ /* 0x000ea20000000a00 */
[----:B------:R-:W-:Y:S01]  /*0030*/  CS2R R10, SRZ ;  /* 0x00000000000a7805 */ /* 0x000fe2000001ff00 */
[----:B------:R-:W-:Y:S01]  /*0040*/  ULDC.64 UR6, c[0x0][0x208] ;  /* 0x0000820000067ab9 */ /* 0x000fe20000000a00 */
[----:B------:R-:W3:Y:S01]  /*0050*/  S2R R16, SR_TID.X ;  /* 0x0000000000107919 */ /* 0x000ee20000002100 */
[----:B------:R-:W4:Y:S04]  /*0060*/  S2R R17, SR_CTAID.X ;  /* 0x0000000000117919 */ /* 0x000f280000002500 */
[----:B------:R-:W5:Y:S01]  /*0070*/  LDC.64 R4, c[0x0][0x218] ;  /* 0x00008600ff047b82 */ /* 0x000f620000000a00 */
[----:B-1----:R-:W-:-:S02]  /*0080*/  IMAD.SHL.U32 R3, R3, 0x20, RZ ;  /* 0x0000002003037824 */ /* 0x002fc400078e00ff */
[----:B---3--:R-:W-:Y:S01]  /*0090*/  IMAD.SHL.U32 R2, R16, 0x4, RZ ;  /* 0x0000000410027824 */ /* 0x008fe200078e00ff */
[----:B------:R-:W-:Y:S01]  /*00a0*/  SHF.R.U32.HI R8, RZ, 0x3, R16 ;  /* 0x00000003ff087819 */ /* 0x000fe20000011610 */
[----:B----4-:R-:W-:-:S03]  /*00b0*/  IMAD.SHL.U32 R17, R17, 0x20, RZ ;  /* 0x0000002011117824 */ /* 0x010fc600078e00ff */
[----:B------:R-:W-:-:S05]  /*00c0*/  LOP3.LUT R6, R3, 0x1c, R2, 0xf8, !PT ;  /* 0x0000001c03067812 */ /* 0x000fca00078ef802 */
[----:B------:R-:W-:-:S05]  /*00d0*/  IMAD.HI R0, R6, 0x2aaaaaab, RZ ;  /* 0x2aaaaaab06007827 */ /* 0x000fca00078e02ff */
[----:B------:R-:W-:-:S04]  /*00e0*/  SHF.R.U32.HI R7, RZ, 0x1f, R0 ;  /* 0x0000001fff077819 */ /* 0x000fc80000011600 */
[----:B------:R-:W-:Y:S02]  /*00f0*/  LEA.HI.SX32 R9, R0, R7, 0x19 ;  /* 0x0000000700097211 */ /* 0x000fe400078fcaff */
[----:B------:R-:W-:-:S03]  /*0100*/  SGXT.U32 R0, R8, 0x4 ;  /* 0x000000040800781a */ /* 0x000fc60000000000 */
[----:B------:R-:W-:Y:S01]  /*0110*/  IMAD R12, R9, -0x300, R6 ;  /* 0xfffffd00090c7824 */ /* 0x000fe200078e0206 */
[----:B------:R-:W-:Y:S02]  /*0120*/  LOP3.LUT R6, R17, R0, RZ, 0xfc, !PT ;  /* 0x0000000011067212 */ /* 0x000fe400078efcff */
[----:B------:R-:W-:Y:S01]  /*0130*/  LOP3.LUT R7, R17, 0x10, R0, 0xfe, !PT ;  /* 0x0000001011077812 */ /* 0x000fe200078efe00 */
[----:B------:R-:W-:Y:S01]  /*0140*/  IMAD R9, R9, 0x30000, R12 ;  /* 0x0003000009097824 */ /* 0x000fe200078e020c */
[----:B------:R-:W-:Y:S01]  /*0150*/  ISETP.GE.AND P0, PT, R6, 0x100, PT ;  /* 0x000001000600780c */ /* 0x000fe20003f06270 */
[----:B-----5:R-:W-:Y:S01]  /*0160*/  IMAD.WIDE R12, R12, 0x4, R4 ;  /* 0x000000040c0c7825 */ /* 0x020fe200078e0204 */
[----:B------:R-:W-:Y:S02]  /*0170*/  ISETP.GE.AND P1, PT, R7, 0x100, PT ;  /* 0x000001000700780c */ /* 0x000fe40003f26270 */
[----:B------:R-:W-:Y:S01]  /*0180*/  CS2R R4, SRZ ;  /* 0x0000000000047805 */ /* 0x000fe2000001ff00 */
[----:B------:R-:W-:-:S02]  /*0190*/  IMAD R21, R6, 0x300, R9 ;  /* 0x0000030006157824 */ /* 0x000fc400078e0209 */
[----:B------:R-:W-:Y:S01]  /*01a0*/  IMAD R9, R7, 0x300, R9 ;  /* 0x0000030007097824 */ /* 0x000fe200078e0209 */
[----:B------:R-:W-:Y:S01]  /*01b0*/  CS2R R6, SRZ ;  /* 0x0000000000067805 */ /* 0x000fe2000001ff00 */
[--C-:B--2---:R-:W-:Y:S01]  /*01c0*/  IMAD.WIDE R20, R21, 0x4, R18.reuse ;  /* 0x0000000415147825 */ /* 0x104fe200078e0212 */
[----:B------:R-:W2:Y:S03]  /*01d0*/  LDG.E.EL.128 R12, desc[UR6][R12.64] ;  /* 0x000000060c0c7981 */ /* 0x000ea6000c2e1d00 */
[----:B------:R-:W-:Y:S01]  /*01e0*/  IMAD.WIDE R18, R9, 0x4, R18 ;  /* 0x0000000409127825 */ /* 0x000fe200078e0212 */
[----:B------:R-:W-:Y:S01]  /*01f0*/  CS2R R8, SRZ ;  /* 0x0000000000087805 */ /* 0x000fe2000001ff00 */
[----:B------:R1:W2:Y:S05]  /*0200*/  @!P0 LDG.E.EL.128 R4, desc[UR6][R20.64] ;  /* 0x0000000614048981 */ /* 0x0002aa000c2e1d00 */
[----:B------:R3:W4:Y:S01]  /*0210*/  @!P1 LDG.E.EL.128 R8, desc[UR6][R18.64] ;  /* 0x0000000612089981 */ /* 0x000722000c2e1d00 */
[----:B------:R-:W5:Y:S01]  /*0220*/  S2UR UR5, SR_CgaCtaId ;  /* 0x00000000000579c3 */ /* 0x000f620000008800 */
[----:B------:R-:W-:Y:S01]  /*0230*/  IMAD.SHL.U32 R22, R16, 0x80, RZ ;  /* 0x0000008010167824 */ /* 0x000fe200078e00ff */
[----:B------:R-:W-:-:S04]  /*0240*/  UMOV UR4, 0x400 ;  /* 0x0000040000047882 */ /* 0x000fc80000000000 */
[----:B------:R-:W-:-:S04]  /*0250*/  LOP3.LUT R23, R22, 0x380, RZ, 0xc0, !PT ;  /* 0x0000038016177812 */ /* 0x000fc800078ec0ff */
[C---:B------:R-:W-:Y:S02]  /*0260*/  LOP3.LUT R24, R23.reuse, 0x20, RZ, 0xfc, !PT ;  /* 0x0000002017187812 */ /* 0x040fe400078efcff */
[C---:B------:R-:W-:Y:S02]  /*0270*/  LOP3.LUT R25, R23.reuse, 0x40, RZ, 0xfc, !PT ;  /* 0x0000004017197812 */ /* 0x040fe400078efcff */
[C---:B-1----:R-:W-:Y:S02]  /*0280*/  LOP3.LUT R20, R23.reuse, 0x60, RZ, 0xfc, !PT ;  /* 0x0000006017147812 */ /* 0x042fe400078efcff */
[----:B------:R-:W-:Y:S01]  /*0290*/  LOP3.LUT R22, R23, R0, RZ, 0xfc, !PT ;  /* 0x0000000017167212 */ /* 0x000fe200078efcff */
[----:B-----5:R-:W-:-:S06]  /*02a0*/  UPRMT UR4, UR5, 0x654, UR4 ;  /* 0x0000065405047896 */ /* 0x020fcc0008000004 */
[----:B------:R-:W-:Y:S02]  /*02b0*/  LEA.HI R21, R23, UR4, RZ, 0x1d ;  /* 0x0000000417157c11 */ /* 0x000fe4000f8fe8ff */
[----:B---3--:R-:W-:Y:S02]  /*02c0*/  LEA.HI R19, R24, UR4, RZ, 0x1d ;  /* 0x0000000418137c11 */ /* 0x008fe4000f8fe8ff */
[----:B------:R-:W-:Y:S02]  /*02d0*/  LEA.HI R25, R25, UR4, RZ, 0x1d ;  /* 0x0000000419197c11 */ /* 0x000fe4000f8fe8ff */
[----:B------:R-:W-:Y:S01]  /*02e0*/  LEA.HI R23, R20, UR4, RZ, 0x1d ;  /* 0x0000000414177c11 */ /* 0x000fe2000f8fe8ff */
[C---:B------:R-:W-:Y:S02]  /*02f0*/  IMAD R21, R22.reuse, 0x4, R21 ;  /* 0x0000000416157824 */ /* 0x040fe400078e0215 */
[C---:B------:R-:W-:Y:S02]  /*0300*/  IMAD R18, R22.reuse, 0x4, R19 ;  /* 0x0000000416127824 */ /* 0x040fe400078e0213 */
[----:B------:R-:W-:-:S02]  /*0310*/  IMAD R20, R22, 0x4, R25 ;  /* 0x0000000416147824 */ /* 0x000fc400078e0219 */
[----:B------:R-:W-:Y:S01]  /*0320*/  IMAD R19, R22, 0x4, R23 ;  /* 0x0000000416137824 */ /* 0x000fe200078e0217 */
[----:B------:R-:W-:-:S04]  /*0330*/  SHF.R.U32.HI R16, RZ, 0x1, R16 ;  /* 0x00000001ff107819 */ /* 0x000fc80000011610 */
[----:B------:R-:W-:Y:S02]  /*0340*/  LOP3.LUT R16, R16, 0x3c, RZ, 0xc0, !PT ;  /* 0x0000003c10107812 */ /* 0x000fe400078ec0ff */
[----:B------:R-:W-:-:S04]  /*0350*/  LOP3.LUT R17, R17, 0x1c, R2, 0xf8, !PT ;  /* 0x0000001c11117812 */ /* 0x000fc800078ef802 */
[----:B------:R-:W-:Y:S01]  /*0360*/  ISETP.GE.AND P0, PT, R17, 0x100, PT ;  /* 0x000001001100780c */ /* 0x000fe20003f06270 */
[C---:B--2---:R-:W-:Y:S01]  /*0370*/  FADD R4, R12.reuse, R4 ;  /* 0x000000040c047221 */ /* 0x044fe20000000000 */
[C---:B------:R-:W-:Y:S01]  /*0380*/  FADD R5, R13.reuse, R5 ;  /* 0x000000050d057221 */ /* 0x040fe20000000000 */
[----:B----4-:R-:W-:Y:S01]  /*0390*/  FADD R13, R13, R9 ;  /* 0x000000090d0d7221 */ /* 0x010fe20000000000 */
[----:B------:R-:W-:Y:S01]  /*03a0*/  FADD R12, R12, R8 ;  /* 0x000000080c0c7221 */ /* 0x000fe20000000000 */
[C---:B------:R-:W-:Y:S01]  /*03b0*/  FADD R9, R14.reuse, R6 ;  /* 0x000000060e097221 */ /* 0x040fe20000000000 */
[C---:B------:R-:W-:Y:S01]  /*03c0*/  FADD R8, R15.reuse, R7 ;  /* 0x000000070f087221 */ /* 0x040fe20000000000 */
[----:B------:R-:W-:Y:S01]  /*03d0*/  STS [R21], R4 ;  /* 0x0000000415007388 */ /* 0x000fe20000000800 */
[----:B------:R-:W-:Y:S01]  /*03e0*/  FADD R23, R14, R10 ;  /* 0x0000000a0e177221 */ /* 0x000fe20000000000 */
[----:B------:R-:W-:Y:S02]  /*03f0*/  FADD R14, R15, R11 ;  /* 0x0000000b0f0e7221 */ /* 0x000fe40000000000 */
[----:B------:R-:W-:Y:S04]  /*0400*/  STS [R18+0x80], R5 ;  /* 0x0000800512007388 */ /* 0x000fe80000000800 */
[----:B------:R-:W-:Y:S04]  /*0410*/  STS [R20+0x100], R9 ;  /* 0x0001000914007388 */ /* 0x000fe80000000800 */
[----:B------:R1:W-:Y:S04]  /*0420*/  STS [R19+0x180], R8 ;  /* 0x0001800813007388 */ /* 0x0003e80000000800 */
[----:B------:R2:W-:Y:S04]  /*0430*/  STS [R21+0x40], R12 ;  /* 0x0000400c15007388 */ /* 0x0005e80000000800 */
[----:B------:R3:W-:Y:S01]  /*0440*/  STS [R18+0xc0], R13 ;  /* 0x0000c00d12007388 */ /* 0x0007e20000000800 */
[----:B------:R-:W-:Y:S01]  /*0450*/  LOP3.LUT R10, R2, 0x1fc, RZ, 0xc0, !PT ;  /* 0x000001fc020a7812 */ /* 0x000fe200078ec0ff */
[----:B------:R-:W-:Y:S01]  /*0460*/  VIADD R7, R16, UR4 ;  /* 0x0000000410077c36 */ /* 0x000fe20008000000 */
[----:B-1----:R-:W1:Y:S01]  /*0470*/  LDC.64 R8, c[0x0][0x220] ;  /* 0x00008800ff087b82 */ /* 0x002e620000000a00 */
[----:B------:R-:W-:Y:S04]  /*0480*/  STS [R20+0x140], R23 ;  /* 0x0001401714007388 */ /* 0x000fe80000000800 */
[----:B------:R-:W-:Y:S01]  /*0490*/  STS [R19+0x1c0], R14 ;  /* 0x0001c00e13007388 */ /* 0x000fe20000000800 */
[----:B------:R-:W-:-:S02]  /*04a0*/  IMAD R11, R10, 0x4, R7 ;  /* 0x000000040a0b7824 */ /* 0x000fc400078e0207 */
[----:B------:R-:W-:Y:S06]  /*04b0*/  BAR.SYNC.DEFER_BLOCKING 0x0 ;  /* 0x0000000000007b1d */ /* 0x000fec0000010000 */
[----:B------:R-:W-:Y:S04]  /*04c0*/  LDS R4, [R11] ;  /* 0x000000000b047984 */ /* 0x000fe80000000800 */
[----:B------:R-:W-:Y:S04]  /*04d0*/  LDS R5, [R11+0x4] ;  /* 0x000004000b057984 */ /* 0x000fe80000000800 */
[----:B------:R-:W-:Y:S04]  /*04e0*/  LDS R6, [R11+0x8] ;  /* 0x000008000b067984 */ /* 0x000fe80000000800 */
[----:B------:R-:W4:Y:S01]  /*04f0*/  LDS R7, [R11+0xc] ;  /* 0x00000c000b077984 */ /* 0x000f220000000800 */
[----:B--2---:R-:W-:-:S02]  /*0500*/  LOP3.LUT R12, R10, 0x200, RZ, 0xfc, !PT ;  /* 0x000002000a0c7812 */ /* 0x004fc400078efcff */
[----:B------:R-:W-:Y:S02]  /*0510*/  LOP3.LUT R2, R3, R0, RZ, 0xfc, !PT ;  /* 0x0000000003027212 */ /* 0x000fe400078efcff */
[----:B------:R-:W-:-:S03]  /*0520*/  SHF.R.U32.HI R12, RZ, 0x3, R12 ;  /* 0x00000003ff0c7819 */ /* 0x000fc6000001160c */
[----:B---3--:R-:W-:Y:S01]  /*0530*/  IMAD R13, R2, 0x100, R17 ;  /* 0x00000100020d7824 */ /* 0x008fe200078e0211 */
[----:B------:R-:W-:-:S03]  /*0540*/  LOP3.LUT R2, R12, 0x7c, RZ, 0xc0, !PT ;  /* 0x0000007c0c027812 */ /* 0x000fc600078ec0ff */
[----:B-1----:R-:W-:-:S04]  /*0550*/  IMAD.WIDE R12, R13, 0x4, R8 ;  /* 0x000000040d0c7825 */ /* 0x002fc800078e0208 */
[----:B------:R-:W-:-:S04]  /*0560*/  VIADD R15, R2, UR4 ;  /* 0x00000004020f7c36 */ /* 0x000fc80008000000 */
[----:B------:R-:W-:Y:S01]  /*0570*/  IMAD R15, R10, 0x4, R15 ;  /* 0x000000040a0f7824 */ /* 0x000fe200078e020f */
[----:B----4-:R1:W-:Y:S01]  /*0580*/  @!P0 STG.E.128 desc[UR6][R12.64], R4 ;  /* 0x000000040c008986 */ /* 0x0103e2000c101d06 */
[----:B------:R-:W-:Y:S05]  /*0590*/  @P0 EXIT ;  /* 0x000000000000094d */ /* 0x000fea0003800000 */
[----:B-1----:R-:W-:Y:S01]  /*05a0*/  LDS R4, [R15+0x800] ;  /* 0x000800000f047984 */ /* 0x002fe20000000800 */
[----:B------:R-:W-:-:S03]  /*05b0*/  LOP3.LUT R0, R3, 0x10, R0, 0xfe, !PT ;  /* 0x0000001003007812 */ /* 0x000fc600078efe00 */
[----:B------:R-:W-:Y:S02]  /*05c0*/  LDS R5, [R15+0x804] ;  /* 0x000804000f057984 */ /* 0x000fe40000000800 */
[----:B------:R-:W-:Y:S02]  /*05d0*/  IMAD R17, R0, 0x100, R17 ;  /* 0x0000010000117824 */ /* 0x000fe400078e0211 */
[----:B------:R-:W-:Y:S02]  /*05e0*/  LDS R6, [R15+0x808] ;  /* 0x000808000f067984 */ /* 0x000fe40000000800 */
[----:B------:R-:W-:Y:S02]  /*05f0*/  IMAD.WIDE R8, R17, 0x4, R8 ;  /* 0x0000000411087825 */ /* 0x000fe400078e0208 */
[----:B------:R-:W0:Y:S04]  /*0600*/  LDS R7, [R15+0x80c] ;  /* 0x00080c000f077984 */ /* 0x000e280000000800 */
[----:B0-----:R-:W-:Y:S01]  /*0610*/  STG.E.128 desc[UR6][R8.64], R4 ;  /* 0x0000000408007986 */ /* 0x001fe2000c101d06 */
[----:B------:R-:W-:Y:S05]  /*0620*/  EXIT ;  /* 0x000000000000794d */ /* 0x000fea0003800000 */
.L_x_0:
[----:B------:R-:W-:-:S00]  /*0630*/  BRA `(.L_x_0) ;  /* 0xfffffffc00fc7947 */ /* 0x000fc0000383ffff */
[----:B------:R-:W-:-:S00]  /*0640*/  NOP ;  /* 0x0000000000007918 */ /* 0x000fc00000000000 */
        /* <DEDUP_REMOVED lines=11> */
.L_x_1:


//--------------------- .nv.shared.triton_poi_fused_convolution_2 --------------------------
	.section	.nv.shared.triton_poi_fused_convolution_2,"aw",@nobits
	.sectionflags	@""
	.align	16
	.zero		1024


//--------------------- .nv.constant0.triton_poi_fused_convolution_2 --------------------------
	.section	.nv.constant0.triton_poi_fused_convolution_2,"a",@progbits
	.sectionflags	@""
	.align	4
.nv.constant0.triton_poi_fused_convolution_2:
	.zero		560
